//
// Generated by NVIDIA NVVM Compiler
//
// Compiler Build ID: CL-36424714
// Cuda compilation tools, release 13.0, V13.0.88
// Based on NVVM 20.0.0
//

.version 9.0
.target sm_100
.address_size 64

	// .globl	_Z8multiplyPfS_S_

.visible .entry _Z8multiplyPfS_S_(
	.param .u64 .ptr .align 1 _Z8multiplyPfS_S__param_0,
	.param .u64 .ptr .align 1 _Z8multiplyPfS_S__param_1,
	.param .u64 .ptr .align 1 _Z8multiplyPfS_S__param_2
)
{
	.reg .b32 	%r<5>;
	.reg .b32 	%f<4>;
	.reg .b64 	%rd<11>;

	ld.param.u64 	%rd1, [_Z8multiplyPfS_S__param_0];
	ld.param.u64 	%rd2, [_Z8multiplyPfS_S__param_1];
	ld.param.u64 	%rd3, [_Z8multiplyPfS_S__param_2];
	cvta.to.global.u64 	%rd4, %rd3;
	cvta.to.global.u64 	%rd5, %rd2;
	cvta.to.global.u64 	%rd6, %rd1;
	mov.u32 	%r1, %tid.x;
	mov.u32 	%r2, %ntid.x;
	mov.u32 	%r3, %ctaid.x;
	mad.lo.s32 	%r4, %r2, %r3, %r1;
	mul.wide.s32 	%rd7, %r4, 4;
	add.s64 	%rd8, %rd6, %rd7;
	ld.global.f32 	%f1, [%rd8];
	add.s64 	%rd9, %rd5, %rd7;
	ld.global.f32 	%f2, [%rd9];
	mul.f32 	%f3, %f1, %f2;
	add.s64 	%rd10, %rd4, %rd7;
	st.global.f32 	[%rd10], %f3;
	ret;

}


// ===== COMPILED SASS (sm_100) =====

	.target	sm_100

	.elftype	@"ET_EXEC"


//--------------------- .note.nv.tkinfo           --------------------------
	.section	.note.nv.tkinfo,"",@"SHT_NOTE"
	.sectionflags	@"SHF_NOTE_NV_TKINFO"
	.tkinfo
        /*0018*/ 	.word	0x00000002
        /*0030*/ 	.string	""
        /*0030*/ 	.string	"ptxas"
        /*0030*/ 	.string	"Cuda compilation tools, release 13.0, V13.0.88"
        /*0030*/ 	.string	"Build cuda_13.0.r13.0/compiler.36424714_0"
        /*0030*/ 	.string	"-arch sm_100 -m 64 "



//--------------------- .note.nv.cuinfo           --------------------------
	.section	.note.nv.cuinfo,"",@"SHT_NOTE"
	.sectionflags	@"SHF_NOTE_NV_CUINFO"
        /*0018*/ 	.short	0x0002
        /*001a*/ 	.short	0x0064
        /*001c*/ 	.short	0x0082
	.zero		2


//--------------------- .nv.info                  --------------------------
	.section	.nv.info,"",@"SHT_CUDA_INFO"
	.align	4


	//----- nvinfo : EIATTR_REGCOUNT
	.align		4
        /*0000*/ 	.byte	0x04, 0x2f
        /*0002*/ 	.short	(.L_1 - .L_0)
	.align		4
.L_0:
        /*0004*/ 	.word	index@(_Z8multiplyPfS_S_)
        /*0008*/ 	.word	0x0000000c


	//----- nvinfo : EIATTR_FRAME_SIZE
	.align		4
.L_1:
        /*000c*/ 	.byte	0x04, 0x11
        /*000e*/ 	.short	(.L_3 - .L_2)
	.align		4
.L_2:
        /*0010*/ 	.word	index@(_Z8multiplyPfS_S_)
        /*0014*/ 	.word	0x00000000


	//----- nvinfo : EIATTR_MIN_STACK_SIZE
	.align		4
.L_3:
        /*0018*/ 	.byte	0x04, 0x12
        /*001a*/ 	.short	(.L_5 - .L_4)
	.align		4
.L_4:
        /*001c*/ 	.word	index@(_Z8multiplyPfS_S_)
        /*0020*/ 	.word	0x00000000
.L_5:


//--------------------- .nv.compat                --------------------------
	.section	.nv.compat,"",@"SHT_CUDA_COMPAT_INFO"
	.align	4
        /*0000*/ 	.byte	0x02, 0x09, 0x00, 0x00, 0x02, 0x02, 0x01, 0x00, 0x02, 0x05, 0x05, 0x00, 0x03, 0x07, 0x01, 0x01
        /*0010*/ 	.byte	0x02, 0x03, 0x00, 0x00, 0x02, 0x06, 0x01, 0x00, 0x04, 0x0b, 0x08, 0x00, 0x09, 0x00, 0x00, 0x00
        /*0020*/ 	.byte	0x00, 0x00, 0x00, 0x00


//--------------------- .nv.info._Z8multiplyPfS_S_ --------------------------
	.section	.nv.info._Z8multiplyPfS_S_,"",@"SHT_CUDA_INFO"
	.sectionflags	@""
	.align	4


	//----- nvinfo : EIATTR_CUDA_API_VERSION
	.align		4
        /*0000*/ 	.byte	0x04, 0x37
        /*0002*/ 	.short	(.L_7 - .L_6)
.L_6:
        /*0004*/ 	.word	0x00000082


	//----- nvinfo : EIATTR_KPARAM_INFO
	.align		4
.L_7:
        /*0008*/ 	.byte	0x04, 0x17
        /*000a*/ 	.short	(.L_9 - .L_8)
.L_8:
        /*000c*/ 	.word	0x00000000
        /*0010*/ 	.short	0x0002
        /*0012*/ 	.short	0x0010
        /*0014*/ 	.byte	0x00, 0xf5, 0x21, 0x00


	//----- nvinfo : EIATTR_KPARAM_INFO
	.align		4
.L_9:
        /*0018*/ 	.byte	0x04, 0x17
        /*001a*/ 	.short	(.L_11 - .L_10)
.L_10:
        /*001c*/ 	.word	0x00000000
        /*0020*/ 	.short	0x0001
        /*0022*/ 	.short	0x0008
        /*0024*/ 	.byte	0x00, 0xf5, 0x21, 0x00


	//----- nvinfo : EIATTR_KPARAM_INFO
	.align		4
.L_11:
        /*0028*/ 	.byte	0x04, 0x17
        /*002a*/ 	.short	(.L_13 - .L_12)
.L_12:
        /*002c*/ 	.word	0x00000000
        /*0030*/ 	.short	0x0000
        /*0032*/ 	.short	0x0000
        /*0034*/ 	.byte	0x00, 0xf5, 0x21, 0x00


	//----- nvinfo : EIATTR_SPARSE_MMA_MASK
	.align		4
.L_13:
        /*0038*/ 	.byte	0x03, 0x50
        /*003a*/ 	.short	0x0000


	//----- nvinfo : EIATTR_MAXREG_COUNT
	.align		4
        /*003c*/ 	.byte	0x03, 0x1b
        /*003e*/ 	.short	0x00ff


	//----- nvinfo : EIATTR_MERCURY_ISA_VERSION
	.align		4
        /*0040*/ 	.byte	0x03, 0x5f
        /*0042*/ 	.short	0x0101


	//----- nvinfo : EIATTR_VRC_CTA_INIT_COUNT
	.align		4
        /*0044*/ 	.byte	0x02, 0x4a
	.zero		1
	.zero		1


	//----- nvinfo : EIATTR_EXIT_INSTR_OFFSETS
	.align		4
        /*0048*/ 	.byte	0x04, 0x1c
        /*004a*/ 	.short	(.L_15 - .L_14)


	//   ....[0]....
.L_14:
        /*004c*/ 	.word	0x00000100


	//----- nvinfo : EIATTR_CBANK_PARAM_SIZE
	.align		4
.L_15:
        /*0050*/ 	.byte	0x03, 0x19
        /*0052*/ 	.short	0x0018


	//----- nvinfo : EIATTR_PARAM_CBANK
	.align		4
        /*0054*/ 	.byte	0x04, 0x0a
        /*0056*/ 	.short	(.L_17 - .L_16)
	.align		4
.L_16:
        /*0058*/ 	.word	index@(.nv.constant0._Z8multiplyPfS_S_)
        /*005c*/ 	.short	0x0380
        /*005e*/ 	.short	0x0018


	//----- nvinfo : EIATTR_SW_WAR
	.align		4
.L_17:
        /*0060*/ 	.byte	0x04, 0x36
        /*0062*/ 	.short	(.L_19 - .L_18)
.L_18:
        /*0064*/ 	.word	0x00000008
.L_19:


//--------------------- .nv.callgraph             --------------------------
	.section	.nv.callgraph,"",@"SHT_CUDA_CALLGRAPH"
	.align	4
	.sectionentsize	8
	.align		4
        /*0000*/ 	.word	0x00000000
	.align		4
        /*0004*/ 	.word	0xffffffff
	.align		4
        /*0008*/ 	.word	0x00000000
	.align		4
        /*000c*/ 	.word	0xfffffffe
	.align		4
        /*0010*/ 	.word	0x00000000
	.align		4
        /*0014*/ 	.word	0xfffffffd
	.align		4
        /*0018*/ 	.word	0x00000000
	.align		4
        /*001c*/ 	.word	0xfffffffc


//--------------------- .text._Z8multiplyPfS_S_   --------------------------
	.section	.text._Z8multiplyPfS_S_,"ax",@progbits
	.align	128
        .global         _Z8multiplyPfS_S_
        .type           _Z8multiplyPfS_S_,@function
        .size           _Z8multiplyPfS_S_,(.L_x_1 - _Z8multiplyPfS_S_)
        .other          _Z8multiplyPfS_S_,@"STO_CUDA_ENTRY STV_DEFAULT"
_Z8multiplyPfS_S_:
.text._Z8multiplyPfS_S_:
[----:B------:R-:W-:Y:S01]  /*0000*/  LDC R1, c[0x0][0x37c] ;  /* 0x0000df00ff017b82 */ /* 0x000fe20000000800 */
[----:B------:R-:W0:Y:S07]  /*0010*/  S2R R9, SR_TID.X ;  /* 0x0000000000097919 */ /* 0x000e2e0000002100 */
[----:B------:R-:W1:Y:S01]  /*0020*/  LDC.64 R2, c[0x0][0x380] ;  /* 0x0000e000ff027b82 */ /* 0x000e620000000a00 */
[----:B------:R-:W0:Y:S01]  /*0030*/  LDCU UR6, c[0x0][0x360] ;  /* 0x00006c00ff0677ac */ /* 0x000e220008000800 */
[----:B------:R-:W0:Y:S01]  /*0040*/  S2R R0, SR_CTAID.X ;  /* 0x0000000000007919 */ /* 0x000e220000002500 */
[----:B------:R-:W2:Y:S05]  /*0050*/  LDCU.64 UR4, c[0x0][0x358] ;  /* 0x00006b00ff0477ac */ /* 0x000eaa0008000a00 */
[----:B------:R-:W3:Y:S08]  /*0060*/  LDC.64 R4, c[0x0][0x388] ;  /* 0x0000e200ff047b82 */ /* 0x000ef00000000a00 */
[----:B------:R-:W4:Y:S01]  /*0070*/  LDC.64 R6, c[0x0][0x390] ;  /* 0x0000e400ff067b82 */ /* 0x000f220000000a00 */
[----:B0-----:R-:W-:-:S04]  /*0080*/  IMAD R9, R0, UR6, R9 ;  /* 0x0000000600097c24 */ /* 0x001fc8000f8e0209 */
[----:B-1----:R-:W-:-:S04]  /*0090*/  IMAD.WIDE R2, R9, 0x4, R2 ;  /* 0x0000000409027825 */ /* 0x002fc800078e0202 */
[C---:B---3--:R-:W-:Y:S02]  /*00a0*/  IMAD.WIDE R4, R9.reuse, 0x4, R4 ;  /* 0x0000000409047825 */ /* 0x048fe400078e0204 */
[----:B--2---:R-:W2:Y:S04]  /*00b0*/  LDG.E R2, desc[UR4][R2.64] ;  /* 0x0000000402027981 */ /* 0x004ea8000c1e1900 */
[----:B------:R-:W2:Y:S01]  /*00c0*/  LDG.E R5, desc[UR4][R4.64] ;  /* 0x0000000404057981 */ /* 0x000ea2000c1e1900 */
[----:B----4-:R-:W-:-:S04]  /*00d0*/  IMAD.WIDE R6, R9, 0x4, R6 ;  /* 0x0000000409067825 */ /* 0x010fc800078e0206 */
[----:B--2---:R-:W-:-:S05]  /*00e0*/  FMUL R9, R2, R5 ;  /* 0x0000000502097220 */ /* 0x004fca0000400000 */
[----:B------:R-:W-:Y:S01]  /*00f0*/  STG.E desc[UR4][R6.64], R9 ;  /* 0x0000000906007986 */ /* 0x000fe2000c101904 */
[----:B------:R-:W-:Y:S05]  /*0100*/  EXIT ;  /* 0x000000000000794d */ /* 0x000fea0003800000 */
.L_x_0:
[----:B------:R-:W-:-:S00]  /*0110*/  BRA `(.L_x_0) ;  /* 0xfffffffc00fc7947 */ /* 0x000fc0000383ffff */
[----:B------:R-:W-:-:S00]  /*0120*/  NOP ;  /* 0x0000000000007918 */ /* 0x000fc00000000000 */
        /* <DEDUP_REMOVED lines=13> */
.L_x_1:


//--------------------- .nv.shared.reserved.0     --------------------------
	.section	.nv.shared.reserved.0,"aw",@nobits
	.weak		__nv_reservedSMEM_offset_0_alias
	.size		__nv_reservedSMEM_offset_0_alias, 0, 64
	.other		__nv_reservedSMEM_offset_0_alias,@"STO_CUDA_RESERVED_SHARED STV_DEFAULT"
__nv_reservedSMEM_offset_0_alias:
	.zero		0
	.zero		64


//--------------------- .nv.constant0._Z8multiplyPfS_S_ --------------------------
	.section	.nv.constant0._Z8multiplyPfS_S_,"a",@progbits
	.sectionflags	@""
	.align	4
.nv.constant0._Z8multiplyPfS_S_:
	.zero		920


//--------------------- SYMBOLS --------------------------

	.type		.nv.reservedSmem.offset0,@object
	.size		.nv.reservedSmem.offset0,0x4
